	.headerflags	@"EF_CUDA_TEXMODE_UNIFIED EF_CUDA_64BIT_ADDRESS EF_CUDA_ACCELERATORS EF_CUDA_SM90 EF_CUDA_VIRTUAL_SM(EF_CUDA_SM90)"
	.elftype	@"ET_EXEC"


//--------------------- .nv.info                  --------------------------
	.section	.nv.info,"",@"SHT_CUDA_INFO"
	.align	4


	//----- nvinfo : EIATTR_REGCOUNT
	.align		4
        /*0000*/ 	.byte	0x04, 0x2f
        /*0002*/ 	.short	(.L_1 - .L_0)
	.align		4
.L_0:
        /*0004*/ 	.word	index@(triton_poi_fused_clone_3)
        /*0008*/ 	.word	0x0000000e


	//----- nvinfo : EIATTR_MIN_STACK_SIZE
	.align		4
.L_1:
        /*000c*/ 	.byte	0x04, 0x12
        /*000e*/ 	.short	(.L_3 - .L_2)
	.align		4
.L_2:
        /*0010*/ 	.word	index@(triton_poi_fused_clone_3)
        /*0014*/ 	.word	0x00000000


	//----- nvinfo : EIATTR_FRAME_SIZE
	.align		4
.L_3:
        /*0018*/ 	.byte	0x04, 0x11
        /*001a*/ 	.short	(.L_5 - .L_4)
	.align		4
.L_4:
        /*001c*/ 	.word	index@(triton_poi_fused_clone_3)
        /*0020*/ 	.word	0x00000000


	//----- nvinfo : EIATTR_MIN_STACK_SIZE
	.align		4
.L_5:
        /*0024*/ 	.byte	0x04, 0x12
        /*0026*/ 	.short	(.L_7 - .L_6)
	.align		4
.L_6:
        /*0028*/ 	.word	index@(triton_poi_fused_clone_3)
        /*002c*/ 	.word	0x00000000
.L_7:


//--------------------- .nv.info.triton_poi_fused_clone_3 --------------------------
	.section	.nv.info.triton_poi_fused_clone_3,"",@"SHT_CUDA_INFO"
	.sectionflags	@""
	.align	4


	//----- nvinfo : EIATTR_CUDA_API_VERSION
	.align		4
        /*0000*/ 	.byte	0x04, 0x37
        /*0002*/ 	.short	(.L_9 - .L_8)
.L_8:
        /*0004*/ 	.word	0x0000007c


	//----- nvinfo : EIATTR_KPARAM_INFO
	.align		4
.L_9:
        /*0008*/ 	.byte	0x04, 0x17
        /*000a*/ 	.short	(.L_11 - .L_10)
.L_10:
        /*000c*/ 	.word	0x00000000
        /*0010*/ 	.short	0x0003
        /*0012*/ 	.short	0x0014
        /*0014*/ 	.byte	0x00, 0xf0, 0x11, 0x00


	//----- nvinfo : EIATTR_KPARAM_INFO
	.align		4
.L_11:
        /*0018*/ 	.byte	0x04, 0x17
        /*001a*/ 	.short	(.L_13 - .L_12)
.L_12:
        /*001c*/ 	.word	0x00000000
        /*0020*/ 	.short	0x0002
        /*0022*/ 	.short	0x0010
        /*0024*/ 	.byte	0x00, 0xf0, 0x11, 0x00


	//----- nvinfo : EIATTR_KPARAM_INFO
	.align		4
.L_13:
        /*0028*/ 	.byte	0x04, 0x17
        /*002a*/ 	.short	(.L_15 - .L_14)
.L_14:
        /*002c*/ 	.word	0x00000000
        /*0030*/ 	.short	0x0001
        /*0032*/ 	.short	0x0008
        /*0034*/ 	.byte	0x00, 0xf4, 0x21, 0x00


	//----- nvinfo : EIATTR_KPARAM_INFO
	.align		4
.L_15:
        /*0038*/ 	.byte	0x04, 0x17
        /*003a*/ 	.short	(.L_17 - .L_16)
.L_16:
        /*003c*/ 	.word	0x00000000
        /*0040*/ 	.short	0x0000
        /*0042*/ 	.short	0x0000
        /*0044*/ 	.byte	0x00, 0xf4, 0x21, 0x00


	//----- nvinfo : EIATTR_SPARSE_MMA_MASK
	.align		4
.L_17:
        /*0048*/ 	.byte	0x03, 0x50
        /*004a*/ 	.short	0x0000


	//----- nvinfo : EIATTR_MAXREG_COUNT
	.align		4
        /*004c*/ 	.byte	0x03, 0x1b
        /*004e*/ 	.short	0x00ff


	//----- nvinfo : EIATTR_EXIT_INSTR_OFFSETS
	.align		4
        /*0050*/ 	.byte	0x04, 0x1c
        /*0052*/ 	.short	(.L_19 - .L_18)


	//   ....[0]....
.L_18:
        /*0054*/ 	.word	0x000002c0


	//   ....[1]....
        /*0058*/ 	.word	0x00000320


	//----- nvinfo : EIATTR_REQNTID
	.align		4
.L_19:
        /*005c*/ 	.byte	0x04, 0x10
        /*005e*/ 	.short	(.L_21 - .L_20)
.L_20:
        /*0060*/ 	.word	0x00000020
        /*0064*/ 	.word	0x00000001
        /*0068*/ 	.word	0x00000001


	//----- nvinfo : EIATTR_CBANK_PARAM_SIZE
	.align		4
.L_21:
        /*006c*/ 	.byte	0x03, 0x19
        /*006e*/ 	.short	0x0018


	//----- nvinfo : EIATTR_PARAM_CBANK
	.align		4
        /*0070*/ 	.byte	0x04, 0x0a
        /*0072*/ 	.short	(.L_23 - .L_22)
	.align		4
.L_22:
        /*0074*/ 	.word	index@(.nv.constant0.triton_poi_fused_clone_3)
        /*0078*/ 	.short	0x0210
        /*007a*/ 	.short	0x0018


	//----- nvinfo : EIATTR_SW_WAR
	.align		4
.L_23:
        /*007c*/ 	.byte	0x04, 0x36
        /*007e*/ 	.short	(.L_25 - .L_24)
.L_24:
        /*0080*/ 	.word	0x00000008
.L_25:


//--------------------- .nv.callgraph             --------------------------
	.section	.nv.callgraph,"",@"SHT_CUDA_CALLGRAPH"
	.align	4
	.sectionentsize	8
	.align		4
        /*0000*/ 	.word	0x00000000
	.align		4
        /*0004*/ 	.word	0xffffffff
	.align		4
        /*0008*/ 	.word	0x00000000
	.align		4
        /*000c*/ 	.word	0xfffffffe
	.align		4
        /*0010*/ 	.word	0x00000000
	.align		4
        /*0014*/ 	.word	0xfffffffd
	.align		4
        /*0018*/ 	.word	0x00000000
	.align		4
        /*001c*/ 	.word	0xfffffffc


//--------------------- .text.triton_poi_fused_clone_3 --------------------------
	.section	.text.triton_poi_fused_clone_3,"ax",@progbits
	.sectionflags	@"SHF_BARRIERS=1"
	.align	128
        .global         triton_poi_fused_clone_3
        .type           triton_poi_fused_clone_3,@function
        .size           triton_poi_fused_clone_3,(.L_x_1 - triton_poi_fused_clone_3)
        .other          triton_poi_fused_clone_3,@"STO_CUDA_ENTRY STV_DEFAULT"
triton_poi_fused_clone_3:
.text.triton_poi_fused_clone_3:
[----:B------:R-:W0:Y:S02]  /*0000*/  LDC R1, c[0x0][0x28] ;  /* 0x00000a00ff017b82 */ /* 0x000e240000000800 */
[----:B------:R-:W1:Y:S01]  /*0010*/  S2R R0, SR_CTAID.Y ;  /* 0x0000000000007919 */ /* 0x000e620000002600 */
[----:B------:R-:W2:Y:S01]  /*0020*/  LDC.64 R2, c[0x0][0x210] ;  /* 0x00008400ff027b82 */ /* 0x000ea20000000a00 */
[----:B------:R-:W-:Y:S01]  /*0030*/  ULDC.64 UR6, c[0x0][0x208] ;  /* 0x0000820000067ab9 */ /* 0x000fe20000000a00 */
[----:B------:R-:W3:Y:S01]  /*0040*/  S2R R11, SR_TID.X ;  /* 0x00000000000b7919 */ /* 0x000ee20000002100 */
[----:B------:R-:W4:Y:S01]  /*0050*/  S2R R6, SR_CTAID.X ;  /* 0x0000000000067919 */ /* 0x000f220000002500 */
[----:B-1----:R-:W-:Y:S01]  /*0060*/  IMAD.SHL.U32 R0, R0, 0x8, RZ ;  /* 0x0000000800007824 */ /* 0x002fe200078e00ff */
[----:B---3--:R-:W-:-:S04]  /*0070*/  SHF.R.U32.HI R7, RZ, 0x3, R11 ;  /* 0x00000003ff077819 */ /* 0x008fc8000001160b */
[----:B------:R-:W-:Y:S01]  /*0080*/  LOP3.LUT R4, R0, 0x7, R11, 0xf8, !PT ;  /* 0x0000000700047812 */ /* 0x000fe200078ef80b */
[----:B----4-:R-:W-:Y:S01]  /*0090*/  IMAD.SHL.U32 R6, R6, 0x4, RZ ;  /* 0x0000000406067824 */ /* 0x010fe200078e00ff */
[----:B------:R-:W-:Y:S02]  /*00a0*/  SGXT.U32 R7, R7, 0x2 ;  /* 0x000000020707781a */ /* 0x000fe40000000000 */
[----:B------:R-:W-:Y:S02]  /*00b0*/  LEA.HI R8, R4, R4, RZ, 0x1 ;  /* 0x0000000404087211 */ /* 0x000fe400078f08ff */
[----:B------:R-:W-:Y:S02]  /*00c0*/  LOP3.LUT R5, R6, R7, RZ, 0xfc, !PT ;  /* 0x0000000706057212 */ /* 0x000fe400078efcff */
[C---:B------:R-:W-:Y:S01]  /*00d0*/  LOP3.LUT R9, R8.reuse, 0xfffffffe, RZ, 0xc0, !PT ;  /* 0xfffffffe08097812 */ /* 0x040fe200078ec0ff */
[----:B------:R-:W-:Y:S01]  /*00e0*/  IMAD.SHL.U32 R8, R8, 0x4, RZ ;  /* 0x0000000408087824 */ /* 0x000fe200078e00ff */
[----:B------:R-:W-:-:S03]  /*00f0*/  ISETP.GE.AND P0, PT, R5, 0x4, PT ;  /* 0x000000040500780c */ /* 0x000fc60003f06270 */
[C---:B------:R-:W-:Y:S01]  /*0100*/  IMAD.IADD R10, R4.reuse, 0x1, -R9 ;  /* 0x00000001040a7824 */ /* 0x040fe200078e0a09 */
[----:B------:R-:W-:Y:S01]  /*0110*/  ISETP.LT.AND P0, PT, R4, 0x8, !P0 ;  /* 0x000000080400780c */ /* 0x000fe20004701270 */
[----:B------:R-:W-:Y:S02]  /*0120*/  IMAD.MOV.U32 R4, RZ, RZ, RZ ;  /* 0x000000ffff047224 */ /* 0x000fe400078e00ff */
[----:B------:R-:W-:Y:S01]  /*0130*/  IMAD R10, R5, 0x2, R10 ;  /* 0x00000002050a7824 */ /* 0x000fe200078e020a */
[----:B------:R-:W-:-:S05]  /*0140*/  LOP3.LUT R5, R8, 0xfffffff8, RZ, 0xc0, !PT ;  /* 0xfffffff808057812 */ /* 0x000fca00078ec0ff */
[----:B------:R-:W-:-:S04]  /*0150*/  IMAD.IADD R5, R10, 0x1, R5 ;  /* 0x000000010a057824 */ /* 0x000fc800078e0205 */
[----:B--2---:R-:W-:-:S05]  /*0160*/  IMAD.WIDE R2, R5, 0x4, R2 ;  /* 0x0000000405027825 */ /* 0x004fca00078e0202 */
[----:B------:R1:W2:Y:S01]  /*0170*/  @P0 LDG.E.EL R4, desc[UR6][R2.64] ;  /* 0x0000000602040981 */ /* 0x0002a2000c2e1900 */
[----:B------:R-:W3:Y:S01]  /*0180*/  S2UR UR5, SR_CgaCtaId ;  /* 0x00000000000579c3 */ /* 0x000ee20000008800 */
[----:B------:R-:W-:Y:S01]  /*0190*/  IMAD.SHL.U32 R8, R11, 0x4, RZ ;  /* 0x000000040b087824 */ /* 0x000fe200078e00ff */
[----:B------:R-:W-:Y:S01]  /*01a0*/  UMOV UR4, 0x400 ;  /* 0x0000040000047882 */ /* 0x000fe20000000000 */
[----:B------:R-:W-:Y:S02]  /*01b0*/  SHF.R.U32.HI R5, RZ, 0x2, R11 ;  /* 0x00000002ff057819 */ /* 0x000fe4000001160b */
[----:B------:R-:W-:Y:S02]  /*01c0*/  LOP3.LUT R6, R6, 0x3, R11, 0xf8, !PT ;  /* 0x0000000306067812 */ /* 0x000fe400078ef80b */
[----:B------:R-:W-:Y:S02]  /*01d0*/  LOP3.LUT R8, R8, 0x1c, RZ, 0xc0, !PT ;  /* 0x0000001c08087812 */ /* 0x000fe400078ec0ff */
[----:B------:R-:W-:-:S02]  /*01e0*/  SGXT.U32 R5, R5, 0x3 ;  /* 0x000000030505781a */ /* 0x000fc40000000000 */
[----:B------:R-:W-:Y:S02]  /*01f0*/  LOP3.LUT R7, R8, R7, RZ, 0xfc, !PT ;  /* 0x0000000708077212 */ /* 0x000fe400078efcff */
[----:B------:R-:W-:Y:S02]  /*0200*/  LOP3.LUT R5, R0, R5, RZ, 0xfc, !PT ;  /* 0x0000000500057212 */ /* 0x000fe400078efcff */
[----:B------:R-:W-:Y:S02]  /*0210*/  ISETP.GE.AND P0, PT, R6, 0x4, PT ;  /* 0x000000040600780c */ /* 0x000fe40003f06270 */
[----:B-1----:R-:W-:Y:S02]  /*0220*/  LOP3.LUT R2, R11, 0x1c, RZ, 0xc0, !PT ;  /* 0x0000001c0b027812 */ /* 0x002fe400078ec0ff */
[----:B------:R-:W-:Y:S02]  /*0230*/  ISETP.LT.AND P0, PT, R5, 0x8, !P0 ;  /* 0x000000080500780c */ /* 0x000fe40004701270 */
[----:B------:R-:W-:Y:S01]  /*0240*/  LOP3.LUT R0, R11, 0x1f, RZ, 0xc0, !PT ;  /* 0x0000001f0b007812 */ /* 0x000fe200078ec0ff */
[----:B---3--:R-:W-:-:S06]  /*0250*/  UPRMT UR4, UR5, 0x654, UR4 ;  /* 0x0000065405047896 */ /* 0x008fcc0008000004 */
[----:B------:R-:W-:Y:S02]  /*0260*/  VIADD R8, R8, UR4 ;  /* 0x0000000408087c36 */ /* 0x000fe40008000000 */
[----:B------:R-:W-:Y:S02]  /*0270*/  VIADD R3, R2, UR4 ;  /* 0x0000000402037c36 */ /* 0x000fe40008000000 */
[----:B------:R-:W-:Y:S02]  /*0280*/  IMAD R7, R7, 0x4, R8 ;  /* 0x0000000407077824 */ /* 0x000fe400078e0208 */
[----:B------:R-:W-:-:S03]  /*0290*/  IMAD R0, R0, 0x4, R3 ;  /* 0x0000000400007824 */ /* 0x000fc600078e0203 */
[----:B--2---:R1:W-:Y:S01]  /*02a0*/  STS [R7], R4 ;  /* 0x0000000407007388 */ /* 0x0043e20000000800 */
[----:B------:R-:W-:Y:S06]  /*02b0*/  BAR.SYNC.DEFER_BLOCKING 0x0 ;  /* 0x0000000000007b1d */ /* 0x000fec0000010000 */
[----:B-1----:R-:W-:Y:S05]  /*02c0*/  @!P0 EXIT ;  /* 0x000000000000894d */ /* 0x002fea0003800000 */
[----:B------:R-:W0:Y:S01]  /*02d0*/  LDS R7, [R0] ;  /* 0x0000000000077984 */ /* 0x000e220000000800 */
[----:B------:R-:W1:Y:S01]  /*02e0*/  LDC.64 R2, c[0x0][0x218] ;  /* 0x00008600ff027b82 */ /* 0x000e620000000a00 */
[----:B------:R-:W-:-:S04]  /*02f0*/  IMAD R5, R5, 0x4, R6 ;  /* 0x0000000405057824 */ /* 0x000fc800078e0206 */
[----:B-1----:R-:W-:-:S05]  /*0300*/  IMAD.WIDE R2, R5, 0x4, R2 ;  /* 0x0000000405027825 */ /* 0x002fca00078e0202 */
[----:B0-----:R-:W-:Y:S01]  /*0310*/  STG.E desc[UR6][R2.64], R7 ;  /* 0x0000000702007986 */ /* 0x001fe2000c101906 */
[----:B------:R-:W-:Y:S05]  /*0320*/  EXIT ;  /* 0x000000000000794d */ /* 0x000fea0003800000 */
.L_x_0:
[----:B------:R-:W-:-:S00]  /*0330*/  BRA `(.L_x_0) ;  /* 0xfffffffc00fc7947 */ /* 0x000fc0000383ffff */
[----:B------:R-:W-:-:S00]  /*0340*/  NOP ;  /* 0x0000000000007918 */ /* 0x000fc00000000000 */
        /* <DEDUP_REMOVED lines=11> */
.L_x_1:


//--------------------- .nv.shared.triton_poi_fused_clone_3 --------------------------
	.section	.nv.shared.triton_poi_fused_clone_3,"aw",@nobits
	.sectionflags	@""
	.align	16
	.zero		1024


//--------------------- .nv.constant0.triton_poi_fused_clone_3 --------------------------
	.section	.nv.constant0.triton_poi_fused_clone_3,"a",@progbits
	.sectionflags	@""
	.align	4
.nv.constant0.triton_poi_fused_clone_3:
	.zero		552
